	.headerflags	@"EF_CUDA_TEXMODE_UNIFIED EF_CUDA_64BIT_ADDRESS EF_CUDA_ACCELERATORS EF_CUDA_SM90 EF_CUDA_VIRTUAL_SM(EF_CUDA_SM90)"
	.elftype	@"ET_EXEC"


//--------------------- .nv.info                  --------------------------
	.section	.nv.info,"",@"SHT_CUDA_INFO"
	.align	4


	//----- nvinfo : EIATTR_REGCOUNT
	.align		4
        /*0000*/ 	.byte	0x04, 0x2f
        /*0002*/ 	.short	(.L_1 - .L_0)
	.align		4
.L_0:
        /*0004*/ 	.word	index@(triton_poi_fused_mul_sum_52)
        /*0008*/ 	.word	0x00000016


	//----- nvinfo : EIATTR_MIN_STACK_SIZE
	.align		4
.L_1:
        /*000c*/ 	.byte	0x04, 0x12
        /*000e*/ 	.short	(.L_3 - .L_2)
	.align		4
.L_2:
        /*0010*/ 	.word	index@(triton_poi_fused_mul_sum_52)
        /*0014*/ 	.word	0x00000000


	//----- nvinfo : EIATTR_FRAME_SIZE
	.align		4
.L_3:
        /*0018*/ 	.byte	0x04, 0x11
        /*001a*/ 	.short	(.L_5 - .L_4)
	.align		4
.L_4:
        /*001c*/ 	.word	index@(triton_poi_fused_mul_sum_52)
        /*0020*/ 	.word	0x00000000


	//----- nvinfo : EIATTR_MIN_STACK_SIZE
	.align		4
.L_5:
        /*0024*/ 	.byte	0x04, 0x12
        /*0026*/ 	.short	(.L_7 - .L_6)
	.align		4
.L_6:
        /*0028*/ 	.word	index@(triton_poi_fused_mul_sum_52)
        /*002c*/ 	.word	0x00000000
.L_7:


//--------------------- .nv.info.triton_poi_fused_mul_sum_52 --------------------------
	.section	.nv.info.triton_poi_fused_mul_sum_52,"",@"SHT_CUDA_INFO"
	.sectionflags	@""
	.align	4


	//----- nvinfo : EIATTR_CUDA_API_VERSION
	.align		4
        /*0000*/ 	.byte	0x04, 0x37
        /*0002*/ 	.short	(.L_9 - .L_8)
.L_8:
        /*0004*/ 	.word	0x0000007c


	//----- nvinfo : EIATTR_KPARAM_INFO
	.align		4
.L_9:
        /*0008*/ 	.byte	0x04, 0x17
        /*000a*/ 	.short	(.L_11 - .L_10)
.L_10:
        /*000c*/ 	.word	0x00000000
        /*0010*/ 	.short	0x0003
        /*0012*/ 	.short	0x0018
        /*0014*/ 	.byte	0x00, 0xf0, 0x11, 0x00


	//----- nvinfo : EIATTR_KPARAM_INFO
	.align		4
.L_11:
        /*0018*/ 	.byte	0x04, 0x17
        /*001a*/ 	.short	(.L_13 - .L_12)
.L_12:
        /*001c*/ 	.word	0x00000000
        /*0020*/ 	.short	0x0002
        /*0022*/ 	.short	0x0010
        /*0024*/ 	.byte	0x00, 0xf4, 0x21, 0x00


	//----- nvinfo : EIATTR_KPARAM_INFO
	.align		4
.L_13:
        /*0028*/ 	.byte	0x04, 0x17
        /*002a*/ 	.short	(.L_15 - .L_14)
.L_14:
        /*002c*/ 	.word	0x00000000
        /*0030*/ 	.short	0x0001
        /*0032*/ 	.short	0x0008
        /*0034*/ 	.byte	0x00, 0xf4, 0x21, 0x00


	//----- nvinfo : EIATTR_KPARAM_INFO
	.align		4
.L_15:
        /*0038*/ 	.byte	0x04, 0x17
        /*003a*/ 	.short	(.L_17 - .L_16)
.L_16:
        /*003c*/ 	.word	0x00000000
        /*0040*/ 	.short	0x0000
        /*0042*/ 	.short	0x0000
        /*0044*/ 	.byte	0x00, 0xf4, 0x21, 0x00


	//----- nvinfo : EIATTR_SPARSE_MMA_MASK
	.align		4
.L_17:
        /*0048*/ 	.byte	0x03, 0x50
        /*004a*/ 	.short	0x0000


	//----- nvinfo : EIATTR_MAXREG_COUNT
	.align		4
        /*004c*/ 	.byte	0x03, 0x1b
        /*004e*/ 	.short	0x00ff


	//----- nvinfo : EIATTR_EXIT_INSTR_OFFSETS
	.align		4
        /*0050*/ 	.byte	0x04, 0x1c
        /*0052*/ 	.short	(.L_19 - .L_18)


	//   ....[0]....
.L_18:
        /*0054*/ 	.word	0x00000240


	//----- nvinfo : EIATTR_REQNTID
	.align		4
.L_19:
        /*0058*/ 	.byte	0x04, 0x10
        /*005a*/ 	.short	(.L_21 - .L_20)
.L_20:
        /*005c*/ 	.word	0x00000080
        /*0060*/ 	.word	0x00000001
        /*0064*/ 	.word	0x00000001


	//----- nvinfo : EIATTR_CBANK_PARAM_SIZE
	.align		4
.L_21:
        /*0068*/ 	.byte	0x03, 0x19
        /*006a*/ 	.short	0x001c


	//----- nvinfo : EIATTR_PARAM_CBANK
	.align		4
        /*006c*/ 	.byte	0x04, 0x0a
        /*006e*/ 	.short	(.L_23 - .L_22)
	.align		4
.L_22:
        /*0070*/ 	.word	index@(.nv.constant0.triton_poi_fused_mul_sum_52)
        /*0074*/ 	.short	0x0210
        /*0076*/ 	.short	0x001c


	//----- nvinfo : EIATTR_SW_WAR
	.align		4
.L_23:
        /*0078*/ 	.byte	0x04, 0x36
        /*007a*/ 	.short	(.L_25 - .L_24)
.L_24:
        /*007c*/ 	.word	0x00000008
.L_25:


//--------------------- .nv.callgraph             --------------------------
	.section	.nv.callgraph,"",@"SHT_CUDA_CALLGRAPH"
	.align	4
	.sectionentsize	8
	.align		4
        /*0000*/ 	.word	0x00000000
	.align		4
        /*0004*/ 	.word	0xffffffff
	.align		4
        /*0008*/ 	.word	0x00000000
	.align		4
        /*000c*/ 	.word	0xfffffffe
	.align		4
        /*0010*/ 	.word	0x00000000
	.align		4
        /*0014*/ 	.word	0xfffffffd
	.align		4
        /*0018*/ 	.word	0x00000000
	.align		4
        /*001c*/ 	.word	0xfffffffc


//--------------------- .text.triton_poi_fused_mul_sum_52 --------------------------
	.section	.text.triton_poi_fused_mul_sum_52,"ax",@progbits
	.align	128
        .global         triton_poi_fused_mul_sum_52
        .type           triton_poi_fused_mul_sum_52,@function
        .size           triton_poi_fused_mul_sum_52,(.L_x_1 - triton_poi_fused_mul_sum_52)
        .other          triton_poi_fused_mul_sum_52,@"STO_CUDA_ENTRY STV_DEFAULT"
triton_poi_fused_mul_sum_52:
.text.triton_poi_fused_mul_sum_52:
[----:B------:R-:W-:Y:S01]  /*0000*/  LDC R1, c[0x0][0x28] ;  /* 0x00000a00ff017b82 */ /* 0x000fe20000000800 */
[----:B------:R-:W1:Y:S07]  /*0010*/  S2R R0, SR_TID.X ;  /* 0x0000000000007919 */ /* 0x000e6e0000002100 */
[----:B------:R-:W2:Y:S01]  /*0020*/  LDC.64 R4, c[0x0][0x210] ;  /* 0x00008400ff047b82 */ /* 0x000ea20000000a00 */
[----:B------:R-:W-:Y:S01]  /*0030*/  ULDC.64 UR4, c[0x0][0x208] ;  /* 0x0000820000047ab9 */ /* 0x000fe20000000a00 */
[----:B------:R-:W3:Y:S01]  /*0040*/  S2R R3, SR_CTAID.X ;  /* 0x0000000000037919 */ /* 0x000ee20000002500 */
[----:B-1----:R-:W-:-:S04]  /*0050*/  LOP3.LUT R0, R0, 0x7f, RZ, 0xc0, !PT ;  /* 0x0000007f00007812 */ /* 0x002fc800078ec0ff */
[----:B---3--:R-:W-:-:S04]  /*0060*/  LEA R0, R3, R0, 0x7 ;  /* 0x0000000003007211 */ /* 0x008fc800078e38ff */
[----:B------:R-:W-:-:S04]  /*0070*/  SHF.R.S32.HI R3, RZ, 0x1f, R0 ;  /* 0x0000001fff037819 */ /* 0x000fc80000011400 */
[----:B------:R-:W-:Y:S02]  /*0080*/  LEA.HI R6, R3, R0, RZ, 0xc ;  /* 0x0000000003067211 */ /* 0x000fe400078f60ff */
[----:B------:R-:W1:Y:S02]  /*0090*/  LDC.64 R2, c[0x0][0x218] ;  /* 0x00008600ff027b82 */ /* 0x000e640000000a00 */
[C---:B------:R-:W-:Y:S02]  /*00a0*/  SHF.L.U32 R8, R6.reuse, 0x2, RZ ;  /* 0x0000000206087819 */ /* 0x040fe400000006ff */
[----:B------:R-:W-:Y:S02]  /*00b0*/  LOP3.LUT R7, R6, 0xfffff000, RZ, 0xc0, !PT ;  /* 0xfffff00006077812 */ /* 0x000fe400078ec0ff */
[----:B------:R-:W-:-:S04]  /*00c0*/  LOP3.LUT R8, R8, 0xffffc000, RZ, 0xc0, !PT ;  /* 0xffffc00008087812 */ /* 0x000fc800078ec0ff */
[----:B------:R-:W-:-:S04]  /*00d0*/  IADD3 R11, R8, R0, -R7 ;  /* 0x00000000080b7210 */ /* 0x000fc80007ffe807 */
[----:B------:R-:W-:Y:S01]  /*00e0*/  IADD3 R9, R11, 0x1000, RZ ;  /* 0x000010000b097810 */ /* 0x000fe20007ffe0ff */
[----:B--2---:R-:W-:Y:S01]  /*00f0*/  IMAD.WIDE R6, R11, 0x4, R4 ;  /* 0x000000040b067825 */ /* 0x004fe200078e0204 */
[----:B------:R-:W-:-:S03]  /*0100*/  IADD3 R13, R11, 0x2000, RZ ;  /* 0x000020000b0d7810 */ /* 0x000fc60007ffe0ff */
[--C-:B------:R-:W-:Y:S01]  /*0110*/  IMAD.WIDE R8, R9, 0x4, R4.reuse ;  /* 0x0000000409087825 */ /* 0x100fe200078e0204 */
[----:B------:R-:W-:Y:S01]  /*0120*/  IADD3 R17, R11, 0x3000, RZ ;  /* 0x000030000b117810 */ /* 0x000fe20007ffe0ff */
[----:B------:R-:W2:Y:S02]  /*0130*/  LDG.E R6, desc[UR4][R6.64] ;  /* 0x0000000406067981 */ /* 0x000ea4000c1e1900 */
[--C-:B------:R-:W-:Y:S02]  /*0140*/  IMAD.WIDE R10, R13, 0x4, R4.reuse ;  /* 0x000000040d0a7825 */ /* 0x100fe400078e0204 */
[----:B------:R3:W4:Y:S04]  /*0150*/  LDG.E R12, desc[UR4][R8.64] ;  /* 0x00000004080c7981 */ /* 0x000728000c1e1900 */
[----:B-1----:R-:W4:Y:S01]  /*0160*/  LDG.E R15, desc[UR4][R2.64+0x4] ;  /* 0x00000404020f7981 */ /* 0x002f22000c1e1900 */
[----:B------:R-:W-:-:S03]  /*0170*/  IMAD.WIDE R4, R17, 0x4, R4 ;  /* 0x0000000411047825 */ /* 0x000fc600078e0204 */
[----:B------:R-:W2:Y:S01]  /*0180*/  LDG.E R13, desc[UR4][R2.64] ;  /* 0x00000004020d7981 */ /* 0x000ea2000c1e1900 */
[----:B---3--:R-:W1:Y:S03]  /*0190*/  LDC.64 R8, c[0x0][0x220] ;  /* 0x00008800ff087b82 */ /* 0x008e660000000a00 */
[----:B------:R-:W3:Y:S04]  /*01a0*/  LDG.E R10, desc[UR4][R10.64] ;  /* 0x000000040a0a7981 */ /* 0x000ee8000c1e1900 */
[----:B------:R-:W3:Y:S04]  /*01b0*/  LDG.E R17, desc[UR4][R2.64+0x8] ;  /* 0x0000080402117981 */ /* 0x000ee8000c1e1900 */
[----:B------:R-:W5:Y:S04]  /*01c0*/  LDG.E R4, desc[UR4][R4.64] ;  /* 0x0000000404047981 */ /* 0x000f68000c1e1900 */
[----:B------:R-:W5:Y:S01]  /*01d0*/  LDG.E R19, desc[UR4][R2.64+0xc] ;  /* 0x00000c0402137981 */ /* 0x000f62000c1e1900 */
[----:B----4-:R-:W-:-:S04]  /*01e0*/  FMUL R15, R12, R15 ;  /* 0x0000000f0c0f7220 */ /* 0x010fc80000400000 */
[----:B--2---:R-:W-:Y:S01]  /*01f0*/  FFMA R13, R6, R13, R15 ;  /* 0x0000000d060d7223 */ /* 0x004fe2000000000f */
[----:B-1----:R-:W-:-:S04]  /*0200*/  IMAD.WIDE R6, R0, 0x4, R8 ;  /* 0x0000000400067825 */ /* 0x002fc800078e0208 */
[----:B---3--:R-:W-:-:S04]  /*0210*/  FFMA R13, R10, R17, R13 ;  /* 0x000000110a0d7223 */ /* 0x008fc8000000000d */
[----:B-----5:R-:W-:-:S05]  /*0220*/  FFMA R13, R4, R19, R13 ;  /* 0x00000013040d7223 */ /* 0x020fca000000000d */
[----:B------:R-:W-:Y:S01]  /*0230*/  STG.E desc[UR4][R6.64], R13 ;  /* 0x0000000d06007986 */ /* 0x000fe2000c101904 */
[----:B------:R-:W-:Y:S05]  /*0240*/  EXIT ;  /* 0x000000000000794d */ /* 0x000fea0003800000 */
.L_x_0:
[----:B------:R-:W-:-:S00]  /*0250*/  BRA `(.L_x_0) ;  /* 0xfffffffc00fc7947 */ /* 0x000fc0000383ffff */
[----:B------:R-:W-:-:S00]  /*0260*/  NOP ;  /* 0x0000000000007918 */ /* 0x000fc00000000000 */
        /* <DEDUP_REMOVED lines=9> */
.L_x_1:


//--------------------- .nv.constant0.triton_poi_fused_mul_sum_52 --------------------------
	.section	.nv.constant0.triton_poi_fused_mul_sum_52,"a",@progbits
	.sectionflags	@""
	.align	4
.nv.constant0.triton_poi_fused_mul_sum_52:
	.zero		556
